//
// Generated by NVIDIA NVVM Compiler
//
// Compiler Build ID: CL-36424714
// Cuda compilation tools, release 13.0, V13.0.88
// Based on NVVM 20.0.0
//

.version 9.0
.target sm_100
.address_size 64

	// .globl	_Z10addVectorsPKfS0_Pfi

.visible .entry _Z10addVectorsPKfS0_Pfi(
	.param .u64 .ptr .align 1 _Z10addVectorsPKfS0_Pfi_param_0,
	.param .u64 .ptr .align 1 _Z10addVectorsPKfS0_Pfi_param_1,
	.param .u64 .ptr .align 1 _Z10addVectorsPKfS0_Pfi_param_2,
	.param .u32 _Z10addVectorsPKfS0_Pfi_param_3
)
{
	.reg .pred 	%p<2>;
	.reg .b32 	%r<6>;
	.reg .b32 	%f<4>;
	.reg .b64 	%rd<11>;

	ld.param.u64 	%rd1, [_Z10addVectorsPKfS0_Pfi_param_0];
	ld.param.u64 	%rd2, [_Z10addVectorsPKfS0_Pfi_param_1];
	ld.param.u64 	%rd3, [_Z10addVectorsPKfS0_Pfi_param_2];
	ld.param.u32 	%r2, [_Z10addVectorsPKfS0_Pfi_param_3];
	mov.u32 	%r3, %tid.x;
	mov.u32 	%r4, %ctaid.x;
	mov.u32 	%r5, %ntid.x;
	mad.lo.s32 	%r1, %r4, %r5, %r3;
	setp.ge.s32 	%p1, %r1, %r2;
	@%p1 bra 	$L__BB0_2;
	cvta.to.global.u64 	%rd4, %rd1;
	cvta.to.global.u64 	%rd5, %rd2;
	cvta.to.global.u64 	%rd6, %rd3;
	mul.wide.s32 	%rd7, %r1, 4;
	add.s64 	%rd8, %rd4, %rd7;
	ld.global.f32 	%f1, [%rd8];
	add.s64 	%rd9, %rd5, %rd7;
	ld.global.f32 	%f2, [%rd9];
	add.f32 	%f3, %f1, %f2;
	add.s64 	%rd10, %rd6, %rd7;
	st.global.f32 	[%rd10], %f3;
$L__BB0_2:
	ret;

}


// ===== COMPILED SASS (sm_100) =====

	.target	sm_100

	.elftype	@"ET_EXEC"


//--------------------- .note.nv.tkinfo           --------------------------
	.section	.note.nv.tkinfo,"",@"SHT_NOTE"
	.sectionflags	@"SHF_NOTE_NV_TKINFO"
	.tkinfo
        /*0018*/ 	.word	0x00000002
        /*0030*/ 	.string	""
        /*0030*/ 	.string	"ptxas"
        /*0030*/ 	.string	"Cuda compilation tools, release 13.0, V13.0.88"
        /*0030*/ 	.string	"Build cuda_13.0.r13.0/compiler.36424714_0"
        /*0030*/ 	.string	"-arch sm_100 -m 64 "



//--------------------- .note.nv.cuinfo           --------------------------
	.section	.note.nv.cuinfo,"",@"SHT_NOTE"
	.sectionflags	@"SHF_NOTE_NV_CUINFO"
        /*0018*/ 	.short	0x0002
        /*001a*/ 	.short	0x0064
        /*001c*/ 	.short	0x0082
	.zero		2


//--------------------- .nv.info                  --------------------------
	.section	.nv.info,"",@"SHT_CUDA_INFO"
	.align	4


	//----- nvinfo : EIATTR_REGCOUNT
	.align		4
        /*0000*/ 	.byte	0x04, 0x2f
        /*0002*/ 	.short	(.L_1 - .L_0)
	.align		4
.L_0:
        /*0004*/ 	.word	index@(_Z10addVectorsPKfS0_Pfi)
        /*0008*/ 	.word	0x0000000c


	//----- nvinfo : EIATTR_FRAME_SIZE
	.align		4
.L_1:
        /*000c*/ 	.byte	0x04, 0x11
        /*000e*/ 	.short	(.L_3 - .L_2)
	.align		4
.L_2:
        /*0010*/ 	.word	index@(_Z10addVectorsPKfS0_Pfi)
        /*0014*/ 	.word	0x00000000


	//----- nvinfo : EIATTR_MIN_STACK_SIZE
	.align		4
.L_3:
        /*0018*/ 	.byte	0x04, 0x12
        /*001a*/ 	.short	(.L_5 - .L_4)
	.align		4
.L_4:
        /*001c*/ 	.word	index@(_Z10addVectorsPKfS0_Pfi)
        /*0020*/ 	.word	0x00000000
.L_5:


//--------------------- .nv.compat                --------------------------
	.section	.nv.compat,"",@"SHT_CUDA_COMPAT_INFO"
	.align	4
        /*0000*/ 	.byte	0x02, 0x09, 0x00, 0x00, 0x02, 0x02, 0x01, 0x00, 0x02, 0x05, 0x05, 0x00, 0x03, 0x07, 0x01, 0x01
        /*0010*/ 	.byte	0x02, 0x03, 0x00, 0x00, 0x02, 0x06, 0x01, 0x00, 0x04, 0x0b, 0x08, 0x00, 0x09, 0x00, 0x00, 0x00
        /*0020*/ 	.byte	0x00, 0x00, 0x00, 0x00


//--------------------- .nv.info._Z10addVectorsPKfS0_Pfi --------------------------
	.section	.nv.info._Z10addVectorsPKfS0_Pfi,"",@"SHT_CUDA_INFO"
	.sectionflags	@""
	.align	4


	//----- nvinfo : EIATTR_CUDA_API_VERSION
	.align		4
        /*0000*/ 	.byte	0x04, 0x37
        /*0002*/ 	.short	(.L_7 - .L_6)
.L_6:
        /*0004*/ 	.word	0x00000082


	//----- nvinfo : EIATTR_KPARAM_INFO
	.align		4
.L_7:
        /*0008*/ 	.byte	0x04, 0x17
        /*000a*/ 	.short	(.L_9 - .L_8)
.L_8:
        /*000c*/ 	.word	0x00000000
        /*0010*/ 	.short	0x0003
        /*0012*/ 	.short	0x0018
        /*0014*/ 	.byte	0x00, 0xf0, 0x11, 0x00


	//----- nvinfo : EIATTR_KPARAM_INFO
	.align		4
.L_9:
        /*0018*/ 	.byte	0x04, 0x17
        /*001a*/ 	.short	(.L_11 - .L_10)
.L_10:
        /*001c*/ 	.word	0x00000000
        /*0020*/ 	.short	0x0002
        /*0022*/ 	.short	0x0010
        /*0024*/ 	.byte	0x00, 0xf5, 0x21, 0x00


	//----- nvinfo : EIATTR_KPARAM_INFO
	.align		4
.L_11:
        /*0028*/ 	.byte	0x04, 0x17
        /*002a*/ 	.short	(.L_13 - .L_12)
.L_12:
        /*002c*/ 	.word	0x00000000
        /*0030*/ 	.short	0x0001
        /*0032*/ 	.short	0x0008
        /*0034*/ 	.byte	0x00, 0xf5, 0x21, 0x00


	//----- nvinfo : EIATTR_KPARAM_INFO
	.align		4
.L_13:
        /*0038*/ 	.byte	0x04, 0x17
        /*003a*/ 	.short	(.L_15 - .L_14)
.L_14:
        /*003c*/ 	.word	0x00000000
        /*0040*/ 	.short	0x0000
        /*0042*/ 	.short	0x0000
        /*0044*/ 	.byte	0x00, 0xf5, 0x21, 0x00


	//----- nvinfo : EIATTR_SPARSE_MMA_MASK
	.align		4
.L_15:
        /*0048*/ 	.byte	0x03, 0x50
        /*004a*/ 	.short	0x0000


	//----- nvinfo : EIATTR_MAXREG_COUNT
	.align		4
        /*004c*/ 	.byte	0x03, 0x1b
        /*004e*/ 	.short	0x00ff


	//----- nvinfo : EIATTR_MERCURY_ISA_VERSION
	.align		4
        /*0050*/ 	.byte	0x03, 0x5f
        /*0052*/ 	.short	0x0101


	//----- nvinfo : EIATTR_VRC_CTA_INIT_COUNT
	.align		4
        /*0054*/ 	.byte	0x02, 0x4a
	.zero		1
	.zero		1


	//----- nvinfo : EIATTR_EXIT_INSTR_OFFSETS
	.align		4
        /*0058*/ 	.byte	0x04, 0x1c
        /*005a*/ 	.short	(.L_17 - .L_16)


	//   ....[0]....
.L_16:
        /*005c*/ 	.word	0x00000070


	//   ....[1]....
        /*0060*/ 	.word	0x00000130


	//----- nvinfo : EIATTR_CBANK_PARAM_SIZE
	.align		4
.L_17:
        /*0064*/ 	.byte	0x03, 0x19
        /*0066*/ 	.short	0x001c


	//----- nvinfo : EIATTR_PARAM_CBANK
	.align		4
        /*0068*/ 	.byte	0x04, 0x0a
        /*006a*/ 	.short	(.L_19 - .L_18)
	.align		4
.L_18:
        /*006c*/ 	.word	index@(.nv.constant0._Z10addVectorsPKfS0_Pfi)
        /*0070*/ 	.short	0x0380
        /*0072*/ 	.short	0x001c


	//----- nvinfo : EIATTR_SW_WAR
	.align		4
.L_19:
        /*0074*/ 	.byte	0x04, 0x36
        /*0076*/ 	.short	(.L_21 - .L_20)
.L_20:
        /*0078*/ 	.word	0x00000008
.L_21:


//--------------------- .nv.callgraph             --------------------------
	.section	.nv.callgraph,"",@"SHT_CUDA_CALLGRAPH"
	.align	4
	.sectionentsize	8
	.align		4
        /*0000*/ 	.word	0x00000000
	.align		4
        /*0004*/ 	.word	0xffffffff
	.align		4
        /*0008*/ 	.word	0x00000000
	.align		4
        /*000c*/ 	.word	0xfffffffe
	.align		4
        /*0010*/ 	.word	0x00000000
	.align		4
        /*0014*/ 	.word	0xfffffffd
	.align		4
        /*0018*/ 	.word	0x00000000
	.align		4
        /*001c*/ 	.word	0xfffffffc


//--------------------- .text._Z10addVectorsPKfS0_Pfi --------------------------
	.section	.text._Z10addVectorsPKfS0_Pfi,"ax",@progbits
	.align	128
        .global         _Z10addVectorsPKfS0_Pfi
        .type           _Z10addVectorsPKfS0_Pfi,@function
        .size           _Z10addVectorsPKfS0_Pfi,(.L_x_1 - _Z10addVectorsPKfS0_Pfi)
        .other          _Z10addVectorsPKfS0_Pfi,@"STO_CUDA_ENTRY STV_DEFAULT"
_Z10addVectorsPKfS0_Pfi:
.text._Z10addVectorsPKfS0_Pfi:
[----:B------:R-:W-:Y:S01]  /*0000*/  LDC R1, c[0x0][0x37c] ;  /* 0x0000df00ff017b82 */ /* 0x000fe20000000800 */
[----:B------:R-:W0:Y:S07]  /*0010*/  S2R R9, SR_TID.X ;  /* 0x0000000000097919 */ /* 0x000e2e0000002100 */
[----:B------:R-:W0:Y:S01]  /*0020*/  S2UR UR4, SR_CTAID.X ;  /* 0x00000000000479c3 */ /* 0x000e220000002500 */
[----:B------:R-:W1:Y:S07]  /*0030*/  LDCU UR5, c[0x0][0x398] ;  /* 0x00007300ff0577ac */ /* 0x000e6e0008000800 */
[----:B------:R-:W0:Y:S02]  /*0040*/  LDC R0, c[0x0][0x360] ;  /* 0x0000d800ff007b82 */ /* 0x000e240000000800 */
[----:B0-----:R-:W-:-:S05]  /*0050*/  IMAD R9, R0, UR4, R9 ;  /* 0x0000000400097c24 */ /* 0x001fca000f8e0209 */
[----:B-1----:R-:W-:-:S13]  /*0060*/  ISETP.GE.AND P0, PT, R9, UR5, PT ;  /* 0x0000000509007c0c */ /* 0x002fda000bf06270 */
[----:B------:R-:W-:Y:S05]  /*0070*/  @P0 EXIT ;  /* 0x000000000000094d */ /* 0x000fea0003800000 */
[----:B------:R-:W0:Y:S01]  /*0080*/  LDC.64 R2, c[0x0][0x380] ;  /* 0x0000e000ff027b82 */ /* 0x000e220000000a00 */
[----:B------:R-:W1:Y:S07]  /*0090*/  LDCU.64 UR4, c[0x0][0x358] ;  /* 0x00006b00ff0477ac */ /* 0x000e6e0008000a00 */
[----:B------:R-:W2:Y:S08]  /*00a0*/  LDC.64 R4, c[0x0][0x388] ;  /* 0x0000e200ff047b82 */ /* 0x000eb00000000a00 */
[----:B------:R-:W3:Y:S01]  /*00b0*/  LDC.64 R6, c[0x0][0x390] ;  /* 0x0000e400ff067b82 */ /* 0x000ee20000000a00 */
[----:B0-----:R-:W-:-:S06]  /*00c0*/  IMAD.WIDE R2, R9, 0x4, R2 ;  /* 0x0000000409027825 */ /* 0x001fcc00078e0202 */
[----:B-1----:R-:W4:Y:S01]  /*00d0*/  LDG.E R2, desc[UR4][R2.64] ;  /* 0x0000000402027981 */ /* 0x002f22000c1e1900 */
[----:B--2---:R-:W-:-:S06]  /*00e0*/  IMAD.WIDE R4, R9, 0x4, R4 ;  /* 0x0000000409047825 */ /* 0x004fcc00078e0204 */
[----:B------:R-:W4:Y:S01]  /*00f0*/  LDG.E R5, desc[UR4][R4.64] ;  /* 0x0000000404057981 */ /* 0x000f22000c1e1900 */
[----:B---3--:R-:W-:-:S04]  /*0100*/  IMAD.WIDE R6, R9, 0x4, R6 ;  /* 0x0000000409067825 */ /* 0x008fc800078e0206 */
[----:B----4-:R-:W-:-:S05]  /*0110*/  FADD R9, R2, R5 ;  /* 0x0000000502097221 */ /* 0x010fca0000000000 */
[----:B------:R-:W-:Y:S01]  /*0120*/  STG.E desc[UR4][R6.64], R9 ;  /* 0x0000000906007986 */ /* 0x000fe2000c101904 */
[----:B------:R-:W-:Y:S05]  /*0130*/  EXIT ;  /* 0x000000000000794d */ /* 0x000fea0003800000 */
.L_x_0:
[----:B------:R-:W-:-:S00]  /*0140*/  BRA `(.L_x_0) ;  /* 0xfffffffc00fc7947 */ /* 0x000fc0000383ffff */
[----:B------:R-:W-:-:S00]  /*0150*/  NOP ;  /* 0x0000000000007918 */ /* 0x000fc00000000000 */
        /* <DEDUP_REMOVED lines=10> */
.L_x_1:


//--------------------- .nv.shared.reserved.0     --------------------------
	.section	.nv.shared.reserved.0,"aw",@nobits
	.weak		__nv_reservedSMEM_offset_0_alias
	.size		__nv_reservedSMEM_offset_0_alias, 0, 64
	.other		__nv_reservedSMEM_offset_0_alias,@"STO_CUDA_RESERVED_SHARED STV_DEFAULT"
__nv_reservedSMEM_offset_0_alias:
	.zero		0
	.zero		64


//--------------------- .nv.constant0._Z10addVectorsPKfS0_Pfi --------------------------
	.section	.nv.constant0._Z10addVectorsPKfS0_Pfi,"a",@progbits
	.sectionflags	@""
	.align	4
.nv.constant0._Z10addVectorsPKfS0_Pfi:
	.zero		924


//--------------------- SYMBOLS --------------------------

	.type		.nv.reservedSmem.offset0,@object
	.size		.nv.reservedSmem.offset0,0x4
